//
// Generated by NVIDIA NVVM Compiler
//
// Compiler Build ID: CL-36424714
// Cuda compilation tools, release 13.0, V13.0.88
// Based on NVVM 20.0.0
//

.version 9.0
.target sm_100
.address_size 64

	// .globl	_Z10naive_scanPiS_

.visible .entry _Z10naive_scanPiS_(
	.param .u64 .ptr .align 1 _Z10naive_scanPiS__param_0,
	.param .u64 .ptr .align 1 _Z10naive_scanPiS__param_1
)
{
	.reg .pred 	%p<11>;
	.reg .b32 	%r<108>;
	.reg .b64 	%rd<20>;

	ld.param.u64 	%rd9, [_Z10naive_scanPiS__param_0];
	ld.param.u64 	%rd8, [_Z10naive_scanPiS__param_1];
	cvta.to.global.u64 	%rd1, %rd9;
	mov.u32 	%r31, %ctaid.x;
	mov.u32 	%r32, %ntid.x;
	mov.u32 	%r33, %tid.x;
	mad.lo.s32 	%r1, %r31, %r32, %r33;
	setp.gt.s32 	%p1, %r1, 99;
	@%p1 bra 	$L__BB0_15;
	setp.lt.s32 	%p2, %r1, 0;
	mov.b32 	%r107, 0;
	@%p2 bra 	$L__BB0_14;
	add.s32 	%r2, %r1, 1;
	and.b32  	%r3, %r2, 15;
	setp.lt.u32 	%p3, %r1, 15;
	mov.b32 	%r100, 0;
	mov.u32 	%r107, %r100;
	@%p3 bra 	$L__BB0_5;
	and.b32  	%r100, %r2, 2147483632;
	neg.s32 	%r94, %r100;
	add.s64 	%rd18, %rd1, 32;
	mov.b32 	%r107, 0;
$L__BB0_4:
	.pragma "nounroll";
	ld.global.u32 	%r38, [%rd18+-32];
	add.s32 	%r39, %r38, %r107;
	ld.global.u32 	%r40, [%rd18+-28];
	add.s32 	%r41, %r40, %r39;
	ld.global.u32 	%r42, [%rd18+-24];
	add.s32 	%r43, %r42, %r41;
	ld.global.u32 	%r44, [%rd18+-20];
	add.s32 	%r45, %r44, %r43;
	ld.global.u32 	%r46, [%rd18+-16];
	add.s32 	%r47, %r46, %r45;
	ld.global.u32 	%r48, [%rd18+-12];
	add.s32 	%r49, %r48, %r47;
	ld.global.u32 	%r50, [%rd18+-8];
	add.s32 	%r51, %r50, %r49;
	ld.global.u32 	%r52, [%rd18+-4];
	add.s32 	%r53, %r52, %r51;
	ld.global.u32 	%r54, [%rd18];
	add.s32 	%r55, %r54, %r53;
	ld.global.u32 	%r56, [%rd18+4];
	add.s32 	%r57, %r56, %r55;
	ld.global.u32 	%r58, [%rd18+8];
	add.s32 	%r59, %r58, %r57;
	ld.global.u32 	%r60, [%rd18+12];
	add.s32 	%r61, %r60, %r59;
	ld.global.u32 	%r62, [%rd18+16];
	add.s32 	%r63, %r62, %r61;
	ld.global.u32 	%r64, [%rd18+20];
	add.s32 	%r65, %r64, %r63;
	ld.global.u32 	%r66, [%rd18+24];
	add.s32 	%r67, %r66, %r65;
	ld.global.u32 	%r68, [%rd18+28];
	add.s32 	%r107, %r68, %r67;
	add.s32 	%r94, %r94, 16;
	add.s64 	%rd18, %rd18, 64;
	setp.ne.s32 	%p4, %r94, 0;
	@%p4 bra 	$L__BB0_4;
$L__BB0_5:
	setp.eq.s32 	%p5, %r3, 0;
	@%p5 bra 	$L__BB0_14;
	and.b32  	%r13, %r2, 7;
	setp.lt.u32 	%p6, %r3, 8;
	@%p6 bra 	$L__BB0_8;
	mul.wide.u32 	%rd10, %r100, 4;
	add.s64 	%rd11, %rd1, %rd10;
	ld.global.u32 	%r70, [%rd11];
	add.s32 	%r71, %r70, %r107;
	ld.global.u32 	%r72, [%rd11+4];
	add.s32 	%r73, %r72, %r71;
	ld.global.u32 	%r74, [%rd11+8];
	add.s32 	%r75, %r74, %r73;
	ld.global.u32 	%r76, [%rd11+12];
	add.s32 	%r77, %r76, %r75;
	ld.global.u32 	%r78, [%rd11+16];
	add.s32 	%r79, %r78, %r77;
	ld.global.u32 	%r80, [%rd11+20];
	add.s32 	%r81, %r80, %r79;
	ld.global.u32 	%r82, [%rd11+24];
	add.s32 	%r83, %r82, %r81;
	ld.global.u32 	%r84, [%rd11+28];
	add.s32 	%r107, %r84, %r83;
	add.s32 	%r100, %r100, 8;
$L__BB0_8:
	setp.eq.s32 	%p7, %r13, 0;
	@%p7 bra 	$L__BB0_14;
	and.b32  	%r19, %r2, 3;
	setp.lt.u32 	%p8, %r13, 4;
	@%p8 bra 	$L__BB0_11;
	mul.wide.u32 	%rd12, %r100, 4;
	add.s64 	%rd13, %rd1, %rd12;
	ld.global.u32 	%r86, [%rd13];
	add.s32 	%r87, %r86, %r107;
	ld.global.u32 	%r88, [%rd13+4];
	add.s32 	%r89, %r88, %r87;
	ld.global.u32 	%r90, [%rd13+8];
	add.s32 	%r91, %r90, %r89;
	ld.global.u32 	%r92, [%rd13+12];
	add.s32 	%r107, %r92, %r91;
	add.s32 	%r100, %r100, 4;
$L__BB0_11:
	setp.eq.s32 	%p9, %r19, 0;
	@%p9 bra 	$L__BB0_14;
	mul.wide.u32 	%rd14, %r100, 4;
	add.s64 	%rd19, %rd1, %rd14;
	neg.s32 	%r105, %r19;
$L__BB0_13:
	.pragma "nounroll";
	ld.global.u32 	%r93, [%rd19];
	add.s32 	%r107, %r93, %r107;
	add.s64 	%rd19, %rd19, 4;
	add.s32 	%r105, %r105, 1;
	setp.ne.s32 	%p10, %r105, 0;
	@%p10 bra 	$L__BB0_13;
$L__BB0_14:
	cvta.to.global.u64 	%rd15, %rd8;
	mul.wide.s32 	%rd16, %r1, 4;
	add.s64 	%rd17, %rd15, %rd16;
	st.global.u32 	[%rd17], %r107;
$L__BB0_15:
	ret;

}


// ===== COMPILED SASS (sm_100) =====

	.target	sm_100

	.elftype	@"ET_EXEC"


//--------------------- .note.nv.tkinfo           --------------------------
	.section	.note.nv.tkinfo,"",@"SHT_NOTE"
	.sectionflags	@"SHF_NOTE_NV_TKINFO"
	.tkinfo
        /*0018*/ 	.word	0x00000002
        /*0030*/ 	.string	""
        /*0030*/ 	.string	"ptxas"
        /*0030*/ 	.string	"Cuda compilation tools, release 13.0, V13.0.88"
        /*0030*/ 	.string	"Build cuda_13.0.r13.0/compiler.36424714_0"
        /*0030*/ 	.string	"-arch sm_100 -m 64 "



//--------------------- .note.nv.cuinfo           --------------------------
	.section	.note.nv.cuinfo,"",@"SHT_NOTE"
	.sectionflags	@"SHF_NOTE_NV_CUINFO"
        /*0018*/ 	.short	0x0002
        /*001a*/ 	.short	0x0064
        /*001c*/ 	.short	0x0082
	.zero		2


//--------------------- .nv.info                  --------------------------
	.section	.nv.info,"",@"SHT_CUDA_INFO"
	.align	4


	//----- nvinfo : EIATTR_REGCOUNT
	.align		4
        /*0000*/ 	.byte	0x04, 0x2f
        /*0002*/ 	.short	(.L_1 - .L_0)
	.align		4
.L_0:
        /*0004*/ 	.word	index@(_Z10naive_scanPiS_)
        /*0008*/ 	.word	0x0000001b


	//----- nvinfo : EIATTR_FRAME_SIZE
	.align		4
.L_1:
        /*000c*/ 	.byte	0x04, 0x11
        /*000e*/ 	.short	(.L_3 - .L_2)
	.align		4
.L_2:
        /*0010*/ 	.word	index@(_Z10naive_scanPiS_)
        /*0014*/ 	.word	0x00000000


	//----- nvinfo : EIATTR_MIN_STACK_SIZE
	.align		4
.L_3:
        /*0018*/ 	.byte	0x04, 0x12
        /*001a*/ 	.short	(.L_5 - .L_4)
	.align		4
.L_4:
        /*001c*/ 	.word	index@(_Z10naive_scanPiS_)
        /*0020*/ 	.word	0x00000000
.L_5:


//--------------------- .nv.compat                --------------------------
	.section	.nv.compat,"",@"SHT_CUDA_COMPAT_INFO"
	.align	4
        /*0000*/ 	.byte	0x02, 0x09, 0x00, 0x00, 0x02, 0x02, 0x01, 0x00, 0x02, 0x05, 0x05, 0x00, 0x03, 0x07, 0x01, 0x01
        /*0010*/ 	.byte	0x02, 0x03, 0x00, 0x00, 0x02, 0x06, 0x01, 0x00, 0x04, 0x0b, 0x08, 0x00, 0x09, 0x00, 0x00, 0x00
        /*0020*/ 	.byte	0x00, 0x00, 0x00, 0x00


//--------------------- .nv.info._Z10naive_scanPiS_ --------------------------
	.section	.nv.info._Z10naive_scanPiS_,"",@"SHT_CUDA_INFO"
	.sectionflags	@""
	.align	4


	//----- nvinfo : EIATTR_CUDA_API_VERSION
	.align		4
        /*0000*/ 	.byte	0x04, 0x37
        /*0002*/ 	.short	(.L_7 - .L_6)
.L_6:
        /*0004*/ 	.word	0x00000082


	//----- nvinfo : EIATTR_KPARAM_INFO
	.align		4
.L_7:
        /*0008*/ 	.byte	0x04, 0x17
        /*000a*/ 	.short	(.L_9 - .L_8)
.L_8:
        /*000c*/ 	.word	0x00000000
        /*0010*/ 	.short	0x0001
        /*0012*/ 	.short	0x0008
        /*0014*/ 	.byte	0x00, 0xf5, 0x21, 0x00


	//----- nvinfo : EIATTR_KPARAM_INFO
	.align		4
.L_9:
        /*0018*/ 	.byte	0x04, 0x17
        /*001a*/ 	.short	(.L_11 - .L_10)
.L_10:
        /*001c*/ 	.word	0x00000000
        /*0020*/ 	.short	0x0000
        /*0022*/ 	.short	0x0000
        /*0024*/ 	.byte	0x00, 0xf5, 0x21, 0x00


	//----- nvinfo : EIATTR_SPARSE_MMA_MASK
	.align		4
.L_11:
        /*0028*/ 	.byte	0x03, 0x50
        /*002a*/ 	.short	0x0000


	//----- nvinfo : EIATTR_MAXREG_COUNT
	.align		4
        /*002c*/ 	.byte	0x03, 0x1b
        /*002e*/ 	.short	0x00ff


	//----- nvinfo : EIATTR_MERCURY_ISA_VERSION
	.align		4
        /*0030*/ 	.byte	0x03, 0x5f
        /*0032*/ 	.short	0x0101


	//----- nvinfo : EIATTR_VRC_CTA_INIT_COUNT
	.align		4
        /*0034*/ 	.byte	0x02, 0x4a
	.zero		1
	.zero		1


	//----- nvinfo : EIATTR_EXIT_INSTR_OFFSETS
	.align		4
        /*0038*/ 	.byte	0x04, 0x1c
        /*003a*/ 	.short	(.L_13 - .L_12)


	//   ....[0]....
.L_12:
        /*003c*/ 	.word	0x00000060


	//   ....[1]....
        /*0040*/ 	.word	0x00000700


	//----- nvinfo : EIATTR_CRS_STACK_SIZE
	.align		4
.L_13:
        /*0044*/ 	.byte	0x04, 0x1e
        /*0046*/ 	.short	(.L_15 - .L_14)
.L_14:
        /*0048*/ 	.word	0x00000000


	//----- nvinfo : EIATTR_CBANK_PARAM_SIZE
	.align		4
.L_15:
        /*004c*/ 	.byte	0x03, 0x19
        /*004e*/ 	.short	0x0010


	//----- nvinfo : EIATTR_PARAM_CBANK
	.align		4
        /*0050*/ 	.byte	0x04, 0x0a
        /*0052*/ 	.short	(.L_17 - .L_16)
	.align		4
.L_16:
        /*0054*/ 	.word	index@(.nv.constant0._Z10naive_scanPiS_)
        /*0058*/ 	.short	0x0380
        /*005a*/ 	.short	0x0010


	//----- nvinfo : EIATTR_SW_WAR
	.align		4
.L_17:
        /*005c*/ 	.byte	0x04, 0x36
        /*005e*/ 	.short	(.L_19 - .L_18)
.L_18:
        /*0060*/ 	.word	0x00000008
.L_19:


//--------------------- .nv.callgraph             --------------------------
	.section	.nv.callgraph,"",@"SHT_CUDA_CALLGRAPH"
	.align	4
	.sectionentsize	8
	.align		4
        /*0000*/ 	.word	0x00000000
	.align		4
        /*0004*/ 	.word	0xffffffff
	.align		4
        /*0008*/ 	.word	0x00000000
	.align		4
        /*000c*/ 	.word	0xfffffffe
	.align		4
        /*0010*/ 	.word	0x00000000
	.align		4
        /*0014*/ 	.word	0xfffffffd
	.align		4
        /*0018*/ 	.word	0x00000000
	.align		4
        /*001c*/ 	.word	0xfffffffc


//--------------------- .text._Z10naive_scanPiS_  --------------------------
	.section	.text._Z10naive_scanPiS_,"ax",@progbits
	.align	128
        .global         _Z10naive_scanPiS_
        .type           _Z10naive_scanPiS_,@function
        .size           _Z10naive_scanPiS_,(.L_x_11 - _Z10naive_scanPiS_)
        .other          _Z10naive_scanPiS_,@"STO_CUDA_ENTRY STV_DEFAULT"
_Z10naive_scanPiS_:
.text._Z10naive_scanPiS_:
[----:B------:R-:W-:Y:S01]  /*0000*/  LDC R1, c[0x0][0x37c] ;  /* 0x0000df00ff017b82 */ /* 0x000fe20000000800 */
[----:B------:R-:W0:Y:S07]  /*0010*/  S2R R3, SR_TID.X ;  /* 0x0000000000037919 */ /* 0x000e2e0000002100 */
[----:B------:R-:W0:Y:S08]  /*0020*/  S2UR UR4, SR_CTAID.X ;  /* 0x00000000000479c3 */ /* 0x000e300000002500 */
[----:B------:R-:W0:Y:S02]  /*0030*/  LDC R2, c[0x0][0x360] ;  /* 0x0000d800ff027b82 */ /* 0x000e240000000800 */
[----:B0-----:R-:W-:-:S05]  /*0040*/  IMAD R2, R2, UR4, R3 ;  /* 0x0000000402027c24 */ /* 0x001fca000f8e0203 */
[----:B------:R-:W-:-:S13]  /*0050*/  ISETP.GT.AND P0, PT, R2, 0x63, PT ;  /* 0x000000630200780c */ /* 0x000fda0003f04270 */
[----:B------:R-:W-:Y:S05]  /*0060*/  @P0 EXIT ;  /* 0x000000000000094d */ /* 0x000fea0003800000 */
[----:B------:R-:W-:Y:S01]  /*0070*/  ISETP.GE.AND P0, PT, R2, RZ, PT ;  /* 0x000000ff0200720c */ /* 0x000fe20003f06270 */
[----:B------:R-:W0:Y:S01]  /*0080*/  LDCU.64 UR6, c[0x0][0x358] ;  /* 0x00006b00ff0677ac */ /* 0x000e220008000a00 */
[----:B------:R-:W-:Y:S01]  /*0090*/  BSSY.RECONVERGENT B0, `(.L_x_0) ;  /* 0x0000063000007945 */ /* 0x000fe20003800200 */
[----:B------:R-:W-:-:S10]  /*00a0*/  IMAD.MOV.U32 R0, RZ, RZ, RZ ;  /* 0x000000ffff007224 */ /* 0x000fd400078e00ff */
[----:B------:R-:W-:Y:S05]  /*00b0*/  @!P0 BRA `(.L_x_1) ;  /* 0x0000000400808947 */ /* 0x000fea0003800000 */
[C---:B------:R-:W-:Y:S01]  /*00c0*/  ISETP.GE.U32.AND P1, PT, R2.reuse, 0xf, PT ;  /* 0x0000000f0200780c */ /* 0x040fe20003f26070 */
[----:B------:R-:W-:Y:S01]  /*00d0*/  VIADD R6, R2, 0x1 ;  /* 0x0000000102067836 */ /* 0x000fe20000000000 */
[----:B------:R-:W-:Y:S01]  /*00e0*/  BSSY.RECONVERGENT B1, `(.L_x_2) ;  /* 0x000002c000017945 */ /* 0x000fe20003800200 */
[----:B------:R-:W-:Y:S02]  /*00f0*/  IMAD.MOV.U32 R3, RZ, RZ, RZ ;  /* 0x000000ffff037224 */ /* 0x000fe400078e00ff */
[----:B------:R-:W-:Y:S01]  /*0100*/  IMAD.MOV.U32 R0, RZ, RZ, RZ ;  /* 0x000000ffff007224 */ /* 0x000fe200078e00ff */
[----:B------:R-:W-:-:S04]  /*0110*/  LOP3.LUT R24, R6, 0xf, RZ, 0xc0, !PT ;  /* 0x0000000f06187812 */ /* 0x000fc800078ec0ff */
[----:B------:R-:W-:-:S03]  /*0120*/  ISETP.NE.AND P0, PT, R24, RZ, PT ;  /* 0x000000ff1800720c */ /* 0x000fc60003f05270 */
[----:B------:R-:W-:Y:S10]  /*0130*/  @!P1 BRA `(.L_x_3) ;  /* 0x0000000000989947 */ /* 0x000ff40003800000 */
[----:B------:R-:W1:Y:S01]  /*0140*/  LDCU.64 UR4, c[0x0][0x380] ;  /* 0x00007000ff0477ac */ /* 0x000e620008000a00 */
[----:B------:R-:W-:Y:S01]  /*0150*/  LOP3.LUT R3, R6, 0x7ffffff0, RZ, 0xc0, !PT ;  /* 0x7ffffff006037812 */ /* 0x000fe200078ec0ff */
[----:B------:R-:W-:-:S04]  /*0160*/  IMAD.MOV.U32 R0, RZ, RZ, RZ ;  /* 0x000000ffff007224 */ /* 0x000fc800078e00ff */
[----:B------:R-:W-:Y:S01]  /*0170*/  IMAD.MOV R7, RZ, RZ, -R3 ;  /* 0x000000ffff077224 */ /* 0x000fe200078e0a03 */
[----:B-1----:R-:W-:-:S04]  /*0180*/  UIADD3 UR4, UP0, UPT, UR4, 0x20, URZ ;  /* 0x0000002004047890 */ /* 0x002fc8000ff1e0ff */
[----:B------:R-:W-:Y:S02]  /*0190*/  UIADD3.X UR5, UPT, UPT, URZ, UR5, URZ, UP0, !UPT ;  /* 0x00000005ff057290 */ /* 0x000fe400087fe4ff */
[----:B------:R-:W-:-:S04]  /*01a0*/  IMAD.U32 R13, RZ, RZ, UR4 ;  /* 0x00000004ff0d7e24 */ /* 0x000fc8000f8e00ff */
[----:B------:R-:W-:-:S07]  /*01b0*/  IMAD.U32 R5, RZ, RZ, UR5 ;  /* 0x00000005ff057e24 */ /* 0x000fce000f8e00ff */
.L_x_4:
[----:B------:R-:W-:-:S05]  /*01c0*/  IMAD.MOV.U32 R4, RZ, RZ, R13 ;  /* 0x000000ffff047224 */ /* 0x000fca00078e000d */
[----:B0-----:R-:W2:Y:S04]  /*01d0*/  LDG.E R13, desc[UR6][R4.64+-0x20] ;  /* 0xffffe006040d7981 */ /* 0x001ea8000c1e1900 */
[----:B------:R-:W2:Y:S04]  /*01e0*/  LDG.E R12, desc[UR6][R4.64+-0x1c] ;  /* 0xffffe406040c7981 */ /* 0x000ea8000c1e1900 */
[----:B------:R-:W3:Y:S04]  /*01f0*/  LDG.E R15, desc[UR6][R4.64+-0x18] ;  /* 0xffffe806040f7981 */ /* 0x000ee8000c1e1900 */
[----:B------:R-:W3:Y:S04]  /*0200*/  LDG.E R14, desc[UR6][R4.64+-0x14] ;  /* 0xffffec06040e7981 */ /* 0x000ee8000c1e1900 */
[----:B------:R-:W4:Y:S04]  /*0210*/  LDG.E R17, desc[UR6][R4.64+-0x10] ;  /* 0xfffff00604117981 */ /* 0x000f28000c1e1900 */
[----:B------:R-:W4:Y:S04]  /*0220*/  LDG.E R16, desc[UR6][R4.64+-0xc] ;  /* 0xfffff40604107981 */ /* 0x000f28000c1e1900 */
[----:B------:R-:W5:Y:S04]  /*0230*/  LDG.E R19, desc[UR6][R4.64+-0x8] ;  /* 0xfffff80604137981 */ /* 0x000f68000c1e1900 */
        /* <DEDUP_REMOVED lines=8> */
[----:B------:R0:W5:Y:S01]  /*02c0*/  LDG.E R8, desc[UR6][R4.64+0x1c] ;  /* 0x00001c0604087981 */ /* 0x000162000c1e1900 */
[----:B------:R-:W-:-:S05]  /*02d0*/  VIADD R7, R7, 0x10 ;  /* 0x0000001007077836 */ /* 0x000fca0000000000 */
[----:B------:R-:W-:Y:S02]  /*02e0*/  ISETP.NE.AND P1, PT, R7, RZ, PT ;  /* 0x000000ff0700720c */ /* 0x000fe40003f25270 */
[----:B--2---:R-:W-:Y:S02]  /*02f0*/  IADD3 R12, PT, PT, R12, R13, R0 ;  /* 0x0000000d0c0c7210 */ /* 0x004fe40007ffe000 */
[----:B------:R-:W-:-:S05]  /*0300*/  IADD3 R13, P2, PT, R4, 0x40, RZ ;  /* 0x00000040040d7810 */ /* 0x000fca0007f5e0ff */
[----:B0-----:R-:W-:Y:S01]  /*0310*/  IMAD.X R5, RZ, RZ, R5, P2 ;  /* 0x000000ffff057224 */ /* 0x001fe200010e0605 */
[----:B---3--:R-:W-:-:S04]  /*0320*/  IADD3 R12, PT, PT, R14, R15, R12 ;  /* 0x0000000f0e0c7210 */ /* 0x008fc80007ffe00c */
[----:B----4-:R-:W-:-:S04]  /*0330*/  IADD3 R12, PT, PT, R16, R17, R12 ;  /* 0x00000011100c7210 */ /* 0x010fc80007ffe00c */
[----:B-----5:R-:W-:-:S04]  /*0340*/  IADD3 R12, PT, PT, R18, R19, R12 ;  /* 0x00000013120c7210 */ /* 0x020fc80007ffe00c */
[----:B------:R-:W-:-:S04]  /*0350*/  IADD3 R12, PT, PT, R20, R21, R12 ;  /* 0x00000015140c7210 */ /* 0x000fc80007ffe00c */
[----:B------:R-:W-:-:S04]  /*0360*/  IADD3 R12, PT, PT, R22, R23, R12 ;  /* 0x00000017160c7210 */ /* 0x000fc80007ffe00c */
[----:B------:R-:W-:-:S04]  /*0370*/  IADD3 R10, PT, PT, R10, R11, R12 ;  /* 0x0000000b0a0a7210 */ /* 0x000fc80007ffe00c */
[----:B------:R-:W-:Y:S01]  /*0380*/  IADD3 R0, PT, PT, R8, R9, R10 ;  /* 0x0000000908007210 */ /* 0x000fe20007ffe00a */
[----:B------:R-:W-:Y:S06]  /*0390*/  @P1 BRA `(.L_x_4) ;  /* 0xfffffffc00881947 */ /* 0x000fec000383ffff */
.L_x_3:
[----:B0-----:R-:W-:Y:S05]  /*03a0*/  BSYNC.RECONVERGENT B1 ;  /* 0x0000000000017941 */ /* 0x001fea0003800200 */
.L_x_2:
[----:B------:R-:W-:Y:S05]  /*03b0*/  @!P0 BRA `(.L_x_1) ;  /* 0x0000000000c08947 */ /* 0x000fea0003800000 */
[----:B------:R-:W-:Y:S01]  /*03c0*/  ISETP.GE.U32.AND P0, PT, R24, 0x8, PT ;  /* 0x000000081800780c */ /* 0x000fe20003f06070 */
[----:B------:R-:W-:Y:S01]  /*03d0*/  BSSY.RECONVERGENT B1, `(.L_x_5) ;  /* 0x0000013000017945 */ /* 0x000fe20003800200 */
[----:B------:R-:W-:-:S04]  /*03e0*/  LOP3.LUT R15, R6, 0x7, RZ, 0xc0, !PT ;  /* 0x00000007060f7812 */ /* 0x000fc800078ec0ff */
[----:B------:R-:W-:-:S07]  /*03f0*/  ISETP.NE.AND P1, PT, R15, RZ, PT ;  /* 0x000000ff0f00720c */ /* 0x000fce0003f25270 */
[----:B------:R-:W-:Y:S06]  /*0400*/  @!P0 BRA `(.L_x_6) ;  /* 0x00000000003c8947 */ /* 0x000fec0003800000 */
[----:B------:R-:W0:Y:S02]  /*0410*/  LDC.64 R4, c[0x0][0x380] ;  /* 0x0000e000ff047b82 */ /* 0x000e240000000a00 */
[----:B0-----:R-:W-:-:S05]  /*0420*/  IMAD.WIDE.U32 R4, R3, 0x4, R4 ;  /* 0x0000000403047825 */ /* 0x001fca00078e0004 */
[----:B------:R-:W2:Y:S04]  /*0430*/  LDG.E R7, desc[UR6][R4.64] ;  /* 0x0000000604077981 */ /* 0x000ea8000c1e1900 */
[----:B------:R-:W2:Y:S04]  /*0440*/  LDG.E R8, desc[UR6][R4.64+0x4] ;  /* 0x0000040604087981 */ /* 0x000ea8000c1e1900 */
[----:B------:R-:W3:Y:S04]  /*0450*/  LDG.E R10, desc[UR6][R4.64+0x8] ;  /* 0x00000806040a7981 */ /* 0x000ee8000c1e1900 */
[----:B------:R-:W3:Y:S04]  /*0460*/  LDG.E R9, desc[UR6][R4.64+0xc] ;  /* 0x00000c0604097981 */ /* 0x000ee8000c1e1900 */
[----:B------:R-:W4:Y:S04]  /*0470*/  LDG.E R12, desc[UR6][R4.64+0x10] ;  /* 0x00001006040c7981 */ /* 0x000f28000c1e1900 */
[----:B------:R-:W4:Y:S04]  /*0480*/  LDG.E R11, desc[UR6][R4.64+0x14] ;  /* 0x00001406040b7981 */ /* 0x000f28000c1e1900 */
[----:B------:R-:W5:Y:S04]  /*0490*/  LDG.E R14, desc[UR6][R4.64+0x18] ;  /* 0x00001806040e7981 */ /* 0x000f68000c1e1900 */
[----:B------:R-:W5:Y:S01]  /*04a0*/  LDG.E R13, desc[UR6][R4.64+0x1c] ;  /* 0x00001c06040d7981 */ /* 0x000f62000c1e1900 */
[----:B------:R-:W-:Y:S01]  /*04b0*/  VIADD R3, R3, 0x8 ;  /* 0x0000000803037836 */ /* 0x000fe20000000000 */
[----:B--2---:R-:W-:-:S04]  /*04c0*/  IADD3 R7, PT, PT, R8, R7, R0 ;  /* 0x0000000708077210 */ /* 0x004fc80007ffe000 */
[----:B---3--:R-:W-:-:S04]  /*04d0*/  IADD3 R7, PT, PT, R9, R10, R7 ;  /* 0x0000000a09077210 */ /* 0x008fc80007ffe007 */
[----:B----4-:R-:W-:-:S04]  /*04e0*/  IADD3 R7, PT, PT, R11, R12, R7 ;  /* 0x0000000c0b077210 */ /* 0x010fc80007ffe007 */
[----:B-----5:R-:W-:-:S07]  /*04f0*/  IADD3 R0, PT, PT, R13, R14, R7 ;  /* 0x0000000e0d007210 */ /* 0x020fce0007ffe007 */
.L_x_6:
[----:B------:R-:W-:Y:S05]  /*0500*/  BSYNC.RECONVERGENT B1 ;  /* 0x0000000000017941 */ /* 0x000fea0003800200 */
.L_x_5:
        /* <DEDUP_REMOVED lines=11> */
[----:B------:R-:W3:Y:S01]  /*05c0*/  LDG.E R10, desc[UR6][R4.64+0xc] ;  /* 0x00000c06040a7981 */ /* 0x000ee2000c1e1900 */
[----:B------:R-:W-:Y:S01]  /*05d0*/  VIADD R3, R3, 0x4 ;  /* 0x0000000403037836 */ /* 0x000fe20000000000 */
[----:B--2---:R-:W-:-:S04]  /*05e0*/  IADD3 R0, PT, PT, R8, R7, R0 ;  /* 0x0000000708007210 */ /* 0x004fc80007ffe000 */
[----:B---3--:R-:W-:-:S07]  /*05f0*/  IADD3 R0, PT, PT, R10, R9, R0 ;  /* 0x000000090a007210 */ /* 0x008fce0007ffe000 */
.L_x_8:
[----:B------:R-:W-:Y:S05]  /*0600*/  BSYNC.RECONVERGENT B1 ;  /* 0x0000000000017941 */ /* 0x000fea0003800200 */
.L_x_7:
[----:B------:R-:W-:Y:S05]  /*0610*/  @!P1 BRA `(.L_x_1) ;  /* 0x0000000000289947 */ /* 0x000fea0003800000 */
[----:B------:R-:W0:Y:S01]  /*0620*/  LDC.64 R4, c[0x0][0x380] ;  /* 0x0000e000ff047b82 */ /* 0x000e220000000a00 */
[----:B------:R-:W-:Y:S02]  /*0630*/  IMAD.MOV R6, RZ, RZ, -R6 ;  /* 0x000000ffff067224 */ /* 0x000fe400078e0a06 */
[----:B0-----:R-:W-:-:S07]  /*0640*/  IMAD.WIDE.U32 R4, R3, 0x4, R4 ;  /* 0x0000000403047825 */ /* 0x001fce00078e0004 */
.L_x_9:
[----:B------:R0:W2:Y:S01]  /*0650*/  LDG.E R3, desc[UR6][R4.64] ;  /* 0x0000000604037981 */ /* 0x0000a2000c1e1900 */
[----:B------:R-:W-:-:S05]  /*0660*/  VIADD R6, R6, 0x1 ;  /* 0x0000000106067836 */ /* 0x000fca0000000000 */
[----:B------:R-:W-:Y:S02]  /*0670*/  ISETP.NE.AND P0, PT, R6, RZ, PT ;  /* 0x000000ff0600720c */ /* 0x000fe40003f05270 */
[----:B0-----:R-:W-:-:S05]  /*0680*/  IADD3 R4, P1, PT, R4, 0x4, RZ ;  /* 0x0000000404047810 */ /* 0x001fca0007f3e0ff */
[----:B------:R-:W-:Y:S02]  /*0690*/  IMAD.X R5, RZ, RZ, R5, P1 ;  /* 0x000000ffff057224 */ /* 0x000fe400008e0605 */
[----:B--2---:R-:W-:-:S04]  /*06a0*/  IMAD.IADD R0, R3, 0x1, R0 ;  /* 0x0000000103007824 */ /* 0x004fc800078e0200 */
[----:B------:R-:W-:Y:S05]  /*06b0*/  @P0 BRA `(.L_x_9) ;  /* 0xfffffffc00e40947 */ /* 0x000fea000383ffff */
.L_x_1:
[----:B0-----:R-:W-:Y:S05]  /*06c0*/  BSYNC.RECONVERGENT B0 ;  /* 0x0000000000007941 */ /* 0x001fea0003800200 */
.L_x_0:
[----:B------:R-:W0:Y:S02]  /*06d0*/  LDC.64 R4, c[0x0][0x388] ;  /* 0x0000e200ff047b82 */ /* 0x000e240000000a00 */
[----:B0-----:R-:W-:-:S05]  /*06e0*/  IMAD.WIDE R2, R2, 0x4, R4 ;  /* 0x0000000402027825 */ /* 0x001fca00078e0204 */
[----:B------:R-:W-:Y:S01]  /*06f0*/  STG.E desc[UR6][R2.64], R0 ;  /* 0x0000000002007986 */ /* 0x000fe2000c101906 */
[----:B------:R-:W-:Y:S05]  /*0700*/  EXIT ;  /* 0x000000000000794d */ /* 0x000fea0003800000 */
.L_x_10:
[----:B------:R-:W-:-:S00]  /*0710*/  BRA `(.L_x_10) ;  /* 0xfffffffc00fc7947 */ /* 0x000fc0000383ffff */
[----:B------:R-:W-:-:S00]  /*0720*/  NOP ;  /* 0x0000000000007918 */ /* 0x000fc00000000000 */
        /* <DEDUP_REMOVED lines=13> */
.L_x_11:


//--------------------- .nv.shared.reserved.0     --------------------------
	.section	.nv.shared.reserved.0,"aw",@nobits
	.weak		__nv_reservedSMEM_offset_0_alias
	.size		__nv_reservedSMEM_offset_0_alias, 0, 64
	.other		__nv_reservedSMEM_offset_0_alias,@"STO_CUDA_RESERVED_SHARED STV_DEFAULT"
__nv_reservedSMEM_offset_0_alias:
	.zero		0
	.zero		64


//--------------------- .nv.constant0._Z10naive_scanPiS_ --------------------------
	.section	.nv.constant0._Z10naive_scanPiS_,"a",@progbits
	.sectionflags	@""
	.align	4
.nv.constant0._Z10naive_scanPiS_:
	.zero		912


//--------------------- SYMBOLS --------------------------

	.type		.nv.reservedSmem.offset0,@object
	.size		.nv.reservedSmem.offset0,0x4
